	.headerflags	@"EF_CUDA_TEXMODE_UNIFIED EF_CUDA_64BIT_ADDRESS EF_CUDA_ACCELERATORS EF_CUDA_SM90 EF_CUDA_VIRTUAL_SM(EF_CUDA_SM90)"
	.elftype	@"ET_EXEC"


//--------------------- .nv.info                  --------------------------
	.section	.nv.info,"",@"SHT_CUDA_INFO"
	.align	4


	//----- nvinfo : EIATTR_REGCOUNT
	.align		4
        /*0000*/ 	.byte	0x04, 0x2f
        /*0002*/ 	.short	(.L_1 - .L_0)
	.align		4
.L_0:
        /*0004*/ 	.word	index@(triton_poi_fused_convolution_relu_3)
        /*0008*/ 	.word	0x0000000c


	//----- nvinfo : EIATTR_MIN_STACK_SIZE
	.align		4
.L_1:
        /*000c*/ 	.byte	0x04, 0x12
        /*000e*/ 	.short	(.L_3 - .L_2)
	.align		4
.L_2:
        /*0010*/ 	.word	index@(triton_poi_fused_convolution_relu_3)
        /*0014*/ 	.word	0x00000000


	//----- nvinfo : EIATTR_FRAME_SIZE
	.align		4
.L_3:
        /*0018*/ 	.byte	0x04, 0x11
        /*001a*/ 	.short	(.L_5 - .L_4)
	.align		4
.L_4:
        /*001c*/ 	.word	index@(triton_poi_fused_convolution_relu_3)
        /*0020*/ 	.word	0x00000000


	//----- nvinfo : EIATTR_MIN_STACK_SIZE
	.align		4
.L_5:
        /*0024*/ 	.byte	0x04, 0x12
        /*0026*/ 	.short	(.L_7 - .L_6)
	.align		4
.L_6:
        /*0028*/ 	.word	index@(triton_poi_fused_convolution_relu_3)
        /*002c*/ 	.word	0x00000000
.L_7:


//--------------------- .nv.info.triton_poi_fused_convolution_relu_3 --------------------------
	.section	.nv.info.triton_poi_fused_convolution_relu_3,"",@"SHT_CUDA_INFO"
	.sectionflags	@""
	.align	4


	//----- nvinfo : EIATTR_CUDA_API_VERSION
	.align		4
        /*0000*/ 	.byte	0x04, 0x37
        /*0002*/ 	.short	(.L_9 - .L_8)
.L_8:
        /*0004*/ 	.word	0x0000007c


	//----- nvinfo : EIATTR_KPARAM_INFO
	.align		4
.L_9:
        /*0008*/ 	.byte	0x04, 0x17
        /*000a*/ 	.short	(.L_11 - .L_10)
.L_10:
        /*000c*/ 	.word	0x00000000
        /*0010*/ 	.short	0x0002
        /*0012*/ 	.short	0x0010
        /*0014*/ 	.byte	0x00, 0xf0, 0x11, 0x00


	//----- nvinfo : EIATTR_KPARAM_INFO
	.align		4
.L_11:
        /*0018*/ 	.byte	0x04, 0x17
        /*001a*/ 	.short	(.L_13 - .L_12)
.L_12:
        /*001c*/ 	.word	0x00000000
        /*0020*/ 	.short	0x0001
        /*0022*/ 	.short	0x0008
        /*0024*/ 	.byte	0x00, 0xf4, 0x21, 0x00


	//----- nvinfo : EIATTR_KPARAM_INFO
	.align		4
.L_13:
        /*0028*/ 	.byte	0x04, 0x17
        /*002a*/ 	.short	(.L_15 - .L_14)
.L_14:
        /*002c*/ 	.word	0x00000000
        /*0030*/ 	.short	0x0000
        /*0032*/ 	.short	0x0000
        /*0034*/ 	.byte	0x00, 0xf4, 0x21, 0x00


	//----- nvinfo : EIATTR_SPARSE_MMA_MASK
	.align		4
.L_15:
        /*0038*/ 	.byte	0x03, 0x50
        /*003a*/ 	.short	0x0000


	//----- nvinfo : EIATTR_MAXREG_COUNT
	.align		4
        /*003c*/ 	.byte	0x03, 0x1b
        /*003e*/ 	.short	0x00ff


	//----- nvinfo : EIATTR_EXIT_INSTR_OFFSETS
	.align		4
        /*0040*/ 	.byte	0x04, 0x1c
        /*0042*/ 	.short	(.L_17 - .L_16)


	//   ....[0]....
.L_16:
        /*0044*/ 	.word	0x000001f0


	//   ....[1]....
        /*0048*/ 	.word	0x00000210


	//----- nvinfo : EIATTR_REQNTID
	.align		4
.L_17:
        /*004c*/ 	.byte	0x04, 0x10
        /*004e*/ 	.short	(.L_19 - .L_18)
.L_18:
        /*0050*/ 	.word	0x00000080
        /*0054*/ 	.word	0x00000001
        /*0058*/ 	.word	0x00000001


	//----- nvinfo : EIATTR_CBANK_PARAM_SIZE
	.align		4
.L_19:
        /*005c*/ 	.byte	0x03, 0x19
        /*005e*/ 	.short	0x0014


	//----- nvinfo : EIATTR_PARAM_CBANK
	.align		4
        /*0060*/ 	.byte	0x04, 0x0a
        /*0062*/ 	.short	(.L_21 - .L_20)
	.align		4
.L_20:
        /*0064*/ 	.word	index@(.nv.constant0.triton_poi_fused_convolution_relu_3)
        /*0068*/ 	.short	0x0210
        /*006a*/ 	.short	0x0014


	//----- nvinfo : EIATTR_SW_WAR
	.align		4
.L_21:
        /*006c*/ 	.byte	0x04, 0x36
        /*006e*/ 	.short	(.L_23 - .L_22)
.L_22:
        /*0070*/ 	.word	0x00000008
.L_23:


//--------------------- .nv.callgraph             --------------------------
	.section	.nv.callgraph,"",@"SHT_CUDA_CALLGRAPH"
	.align	4
	.sectionentsize	8
	.align		4
        /*0000*/ 	.word	0x00000000
	.align		4
        /*0004*/ 	.word	0xffffffff
	.align		4
        /*0008*/ 	.word	0x00000000
	.align		4
        /*000c*/ 	.word	0xfffffffe
	.align		4
        /*0010*/ 	.word	0x00000000
	.align		4
        /*0014*/ 	.word	0xfffffffd
	.align		4
        /*0018*/ 	.word	0x00000000
	.align		4
        /*001c*/ 	.word	0xfffffffc


//--------------------- .text.triton_poi_fused_convolution_relu_3 --------------------------
	.section	.text.triton_poi_fused_convolution_relu_3,"ax",@progbits
	.align	128
        .global         triton_poi_fused_convolution_relu_3
        .type           triton_poi_fused_convolution_relu_3,@function
        .size           triton_poi_fused_convolution_relu_3,(.L_x_1 - triton_poi_fused_convolution_relu_3)
        .other          triton_poi_fused_convolution_relu_3,@"STO_CUDA_ENTRY STV_DEFAULT"
triton_poi_fused_convolution_relu_3:
.text.triton_poi_fused_convolution_relu_3:
[----:B------:R-:W0:Y:S02]  /*0000*/  LDC R1, c[0x0][0x28] ;  /* 0x00000a00ff017b82 */ /* 0x000e240000000800 */
[----:B------:R-:W1:Y:S01]  /*0010*/  S2R R0, SR_TID.X ;  /* 0x0000000000007919 */ /* 0x000e620000002100 */
[----:B------:R-:W2:Y:S01]  /*0020*/  LDC.64 R2, c[0x0][0x210] ;  /* 0x00008400ff027b82 */ /* 0x000ea20000000a00 */
[----:B------:R-:W-:Y:S01]  /*0030*/  ULDC.64 UR4, c[0x0][0x208] ;  /* 0x0000820000047ab9 */ /* 0x000fe20000000a00 */
[----:B------:R-:W3:Y:S06]  /*0040*/  S2R R7, SR_CTAID.X ;  /* 0x0000000000077919 */ /* 0x000eec0000002500 */
[----:B------:R-:W4:Y:S01]  /*0050*/  LDC.64 R4, c[0x0][0x218] ;  /* 0x00008600ff047b82 */ /* 0x000f220000000a00 */
[----:B-1----:R-:W-:Y:S01]  /*0060*/  IMAD.SHL.U32 R0, R0, 0x2, RZ ;  /* 0x0000000200007824 */ /* 0x002fe200078e00ff */
[----:B---3--:R-:W-:-:S04]  /*0070*/  SHF.R.S32.HI R6, RZ, 0x17, R7 ;  /* 0x00000017ff067819 */ /* 0x008fc80000011407 */
[----:B------:R-:W-:Y:S02]  /*0080*/  LOP3.LUT R0, R0, 0xfe, RZ, 0xc0, !PT ;  /* 0x000000fe00007812 */ /* 0x000fe400078ec0ff */
[----:B------:R-:W-:-:S03]  /*0090*/  SGXT R6, R6, 0x1 ;  /* 0x000000010606781a */ /* 0x000fc60000000200 */
[----:B------:R-:W-:-:S04]  /*00a0*/  IMAD R7, R7, 0x100, R0 ;  /* 0x0000010007077824 */ /* 0x000fc800078e0200 */
[C---:B--2---:R-:W-:Y:S01]  /*00b0*/  IMAD.WIDE R2, R7.reuse, 0x4, R2 ;  /* 0x0000000407027825 */ /* 0x044fe200078e0202 */
[----:B------:R-:W-:Y:S02]  /*00c0*/  LEA.HI R6, R6, R7, RZ, 0x4 ;  /* 0x0000000706067211 */ /* 0x000fe400078f20ff */
[----:B------:R-:W-:Y:S02]  /*00d0*/  ISETP.GE.AND P2, PT, R7, 0x400, PT ;  /* 0x000004000700780c */ /* 0x000fe40003f46270 */
[----:B------:R-:W-:-:S04]  /*00e0*/  SHF.R.S32.HI R6, RZ, 0x4, R6 ;  /* 0x00000004ff067819 */ /* 0x000fc80000011406 */
[----:B------:R-:W-:-:S04]  /*00f0*/  LEA.HI R0, R6, R6, RZ, 0x2 ;  /* 0x0000000606007211 */ /* 0x000fc800078f10ff */
[----:B------:R-:W-:Y:S01]  /*0100*/  LOP3.LUT R9, R0, 0xfffffffc, RZ, 0xc0, !PT ;  /* 0xfffffffc00097812 */ /* 0x000fe200078ec0ff */
[----:B------:R-:W-:-:S04]  /*0110*/  IMAD.MOV.U32 R0, RZ, RZ, RZ ;  /* 0x000000ffff007224 */ /* 0x000fc800078e00ff */
[----:B------:R-:W-:Y:S01]  /*0120*/  IMAD.IADD R9, R6, 0x1, -R9 ;  /* 0x0000000106097824 */ /* 0x000fe200078e0a09 */
[----:B------:R-:W-:-:S03]  /*0130*/  CS2R R6, SRZ ;  /* 0x0000000000067805 */ /* 0x000fc6000001ff00 */
[----:B----4-:R-:W-:-:S03]  /*0140*/  IMAD.WIDE R4, R9, 0x4, R4 ;  /* 0x0000000409047825 */ /* 0x010fc600078e0204 */
[----:B------:R-:W2:Y:S01]  /*0150*/  @!P2 LDG.E.64 R6, desc[UR4][R2.64] ;  /* 0x000000040206a981 */ /* 0x000ea2000c1e1b00 */
[----:B------:R-:W-:-:S03]  /*0160*/  IMAD.MOV.U32 R9, RZ, RZ, RZ ;  /* 0x000000ffff097224 */ /* 0x000fc600078e00ff */
[----:B------:R-:W2:Y:S04]  /*0170*/  @!P2 LDG.E.EL R0, desc[UR4][R4.64] ;  /* 0x000000040400a981 */ /* 0x000ea8000c2e1900 */
[----:B------:R-:W3:Y:S01]  /*0180*/  @!P2 LDG.E.EL R9, desc[UR4][R4.64] ;  /* 0x000000040409a981 */ /* 0x000ee2000c2e1900 */
[----:B--2---:R-:W-:Y:S01]  /*0190*/  FADD R8, R0, R7 ;  /* 0x0000000700087221 */ /* 0x004fe20000000000 */
[----:B------:R-:W-:Y:S02]  /*01a0*/  FSETP.GEU.AND P1, PT, R7, -R0, PT ;  /* 0x800000000700720b */ /* 0x000fe40003f2e000 */
[----:B---3--:R-:W-:Y:S01]  /*01b0*/  FSETP.GEU.AND P0, PT, R6, -R9, PT ;  /* 0x800000090600720b */ /* 0x008fe20003f0e000 */
[----:B------:R-:W-:Y:S01]  /*01c0*/  FADD R6, R9, R6 ;  /* 0x0000000609067221 */ /* 0x000fe20000000000 */
[----:B------:R-:W-:-:S04]  /*01d0*/  FSEL R7, R8, RZ, P1 ;  /* 0x000000ff08077208 */ /* 0x000fc80000800000 */
[----:B------:R-:W-:Y:S01]  /*01e0*/  FSEL R6, R6, RZ, P0 ;  /* 0x000000ff06067208 */ /* 0x000fe20000000000 */
[----:B------:R-:W-:Y:S06]  /*01f0*/  @P2 EXIT ;  /* 0x000000000000294d */ /* 0x000fec0003800000 */
[----:B------:R-:W-:Y:S01]  /*0200*/  STG.E.64 desc[UR4][R2.64], R6 ;  /* 0x0000000602007986 */ /* 0x000fe2000c101b04 */
[----:B------:R-:W-:Y:S05]  /*0210*/  EXIT ;  /* 0x000000000000794d */ /* 0x000fea0003800000 */
.L_x_0:
[----:B------:R-:W-:-:S00]  /*0220*/  BRA `(.L_x_0) ;  /* 0xfffffffc00fc7947 */ /* 0x000fc0000383ffff */
[----:B------:R-:W-:-:S00]  /*0230*/  NOP ;  /* 0x0000000000007918 */ /* 0x000fc00000000000 */
        /* <DEDUP_REMOVED lines=12> */
.L_x_1:


//--------------------- .nv.constant0.triton_poi_fused_convolution_relu_3 --------------------------
	.section	.nv.constant0.triton_poi_fused_convolution_relu_3,"a",@progbits
	.sectionflags	@""
	.align	4
.nv.constant0.triton_poi_fused_convolution_relu_3:
	.zero		548
